	.headerflags	@"EF_CUDA_TEXMODE_UNIFIED EF_CUDA_64BIT_ADDRESS EF_CUDA_ACCELERATORS EF_CUDA_SM90 EF_CUDA_VIRTUAL_SM(EF_CUDA_SM90)"
	.elftype	@"ET_EXEC"


//--------------------- .nv.info                  --------------------------
	.section	.nv.info,"",@"SHT_CUDA_INFO"
	.align	4


	//----- nvinfo : EIATTR_REGCOUNT
	.align		4
        /*0000*/ 	.byte	0x04, 0x2f
        /*0002*/ 	.short	(.L_1 - .L_0)
	.align		4
.L_0:
        /*0004*/ 	.word	index@(triton_poi_fused_clone_7)
        /*0008*/ 	.word	0x00000026


	//----- nvinfo : EIATTR_MIN_STACK_SIZE
	.align		4
.L_1:
        /*000c*/ 	.byte	0x04, 0x12
        /*000e*/ 	.short	(.L_3 - .L_2)
	.align		4
.L_2:
        /*0010*/ 	.word	index@(triton_poi_fused_clone_7)
        /*0014*/ 	.word	0x00000000


	//----- nvinfo : EIATTR_FRAME_SIZE
	.align		4
.L_3:
        /*0018*/ 	.byte	0x04, 0x11
        /*001a*/ 	.short	(.L_5 - .L_4)
	.align		4
.L_4:
        /*001c*/ 	.word	index@(triton_poi_fused_clone_7)
        /*0020*/ 	.word	0x00000000


	//----- nvinfo : EIATTR_MIN_STACK_SIZE
	.align		4
.L_5:
        /*0024*/ 	.byte	0x04, 0x12
        /*0026*/ 	.short	(.L_7 - .L_6)
	.align		4
.L_6:
        /*0028*/ 	.word	index@(triton_poi_fused_clone_7)
        /*002c*/ 	.word	0x00000000
.L_7:


//--------------------- .nv.info.triton_poi_fused_clone_7 --------------------------
	.section	.nv.info.triton_poi_fused_clone_7,"",@"SHT_CUDA_INFO"
	.sectionflags	@""
	.align	4


	//----- nvinfo : EIATTR_CUDA_API_VERSION
	.align		4
        /*0000*/ 	.byte	0x04, 0x37
        /*0002*/ 	.short	(.L_9 - .L_8)
.L_8:
        /*0004*/ 	.word	0x0000007c


	//----- nvinfo : EIATTR_KPARAM_INFO
	.align		4
.L_9:
        /*0008*/ 	.byte	0x04, 0x17
        /*000a*/ 	.short	(.L_11 - .L_10)
.L_10:
        /*000c*/ 	.word	0x00000000
        /*0010*/ 	.short	0x0007
        /*0012*/ 	.short	0x0034
        /*0014*/ 	.byte	0x00, 0xf0, 0x11, 0x00


	//----- nvinfo : EIATTR_KPARAM_INFO
	.align		4
.L_11:
        /*0018*/ 	.byte	0x04, 0x17
        /*001a*/ 	.short	(.L_13 - .L_12)
.L_12:
        /*001c*/ 	.word	0x00000000
        /*0020*/ 	.short	0x0006
        /*0022*/ 	.short	0x0030
        /*0024*/ 	.byte	0x00, 0xf0, 0x11, 0x00


	//----- nvinfo : EIATTR_KPARAM_INFO
	.align		4
.L_13:
        /*0028*/ 	.byte	0x04, 0x17
        /*002a*/ 	.short	(.L_15 - .L_14)
.L_14:
        /*002c*/ 	.word	0x00000000
        /*0030*/ 	.short	0x0005
        /*0032*/ 	.short	0x0028
        /*0034*/ 	.byte	0x00, 0xf4, 0x21, 0x00


	//----- nvinfo : EIATTR_KPARAM_INFO
	.align		4
.L_15:
        /*0038*/ 	.byte	0x04, 0x17
        /*003a*/ 	.short	(.L_17 - .L_16)
.L_16:
        /*003c*/ 	.word	0x00000000
        /*0040*/ 	.short	0x0004
        /*0042*/ 	.short	0x0020
        /*0044*/ 	.byte	0x00, 0xf4, 0x21, 0x00


	//----- nvinfo : EIATTR_KPARAM_INFO
	.align		4
.L_17:
        /*0048*/ 	.byte	0x04, 0x17
        /*004a*/ 	.short	(.L_19 - .L_18)
.L_18:
        /*004c*/ 	.word	0x00000000
        /*0050*/ 	.short	0x0003
        /*0052*/ 	.short	0x0018
        /*0054*/ 	.byte	0x00, 0xf4, 0x21, 0x00


	//----- nvinfo : EIATTR_KPARAM_INFO
	.align		4
.L_19:
        /*0058*/ 	.byte	0x04, 0x17
        /*005a*/ 	.short	(.L_21 - .L_20)
.L_20:
        /*005c*/ 	.word	0x00000000
        /*0060*/ 	.short	0x0002
        /*0062*/ 	.short	0x0010
        /*0064*/ 	.byte	0x00, 0xf4, 0x21, 0x00


	//----- nvinfo : EIATTR_KPARAM_INFO
	.align		4
.L_21:
        /*0068*/ 	.byte	0x04, 0x17
        /*006a*/ 	.short	(.L_23 - .L_22)
.L_22:
        /*006c*/ 	.word	0x00000000
        /*0070*/ 	.short	0x0001
        /*0072*/ 	.short	0x0008
        /*0074*/ 	.byte	0x00, 0xf4, 0x21, 0x00


	//----- nvinfo : EIATTR_KPARAM_INFO
	.align		4
.L_23:
        /*0078*/ 	.byte	0x04, 0x17
        /*007a*/ 	.short	(.L_25 - .L_24)
.L_24:
        /*007c*/ 	.word	0x00000000
        /*0080*/ 	.short	0x0000
        /*0082*/ 	.short	0x0000
        /*0084*/ 	.byte	0x00, 0xf4, 0x21, 0x00


	//----- nvinfo : EIATTR_SPARSE_MMA_MASK
	.align		4
.L_25:
        /*0088*/ 	.byte	0x03, 0x50
        /*008a*/ 	.short	0x0000


	//----- nvinfo : EIATTR_MAXREG_COUNT
	.align		4
        /*008c*/ 	.byte	0x03, 0x1b
        /*008e*/ 	.short	0x00ff


	//----- nvinfo : EIATTR_EXIT_INSTR_OFFSETS
	.align		4
        /*0090*/ 	.byte	0x04, 0x1c
        /*0092*/ 	.short	(.L_27 - .L_26)


	//   ....[0]....
.L_26:
        /*0094*/ 	.word	0x00000b30


	//   ....[1]....
        /*0098*/ 	.word	0x00000ba0


	//----- nvinfo : EIATTR_REQNTID
	.align		4
.L_27:
        /*009c*/ 	.byte	0x04, 0x10
        /*009e*/ 	.short	(.L_29 - .L_28)
.L_28:
        /*00a0*/ 	.word	0x00000080
        /*00a4*/ 	.word	0x00000001
        /*00a8*/ 	.word	0x00000001


	//----- nvinfo : EIATTR_CBANK_PARAM_SIZE
	.align		4
.L_29:
        /*00ac*/ 	.byte	0x03, 0x19
        /*00ae*/ 	.short	0x0038


	//----- nvinfo : EIATTR_PARAM_CBANK
	.align		4
        /*00b0*/ 	.byte	0x04, 0x0a
        /*00b2*/ 	.short	(.L_31 - .L_30)
	.align		4
.L_30:
        /*00b4*/ 	.word	index@(.nv.constant0.triton_poi_fused_clone_7)
        /*00b8*/ 	.short	0x0210
        /*00ba*/ 	.short	0x0038


	//----- nvinfo : EIATTR_SW_WAR
	.align		4
.L_31:
        /*00bc*/ 	.byte	0x04, 0x36
        /*00be*/ 	.short	(.L_33 - .L_32)
.L_32:
        /*00c0*/ 	.word	0x00000008
.L_33:


//--------------------- .nv.callgraph             --------------------------
	.section	.nv.callgraph,"",@"SHT_CUDA_CALLGRAPH"
	.align	4
	.sectionentsize	8
	.align		4
        /*0000*/ 	.word	0x00000000
	.align		4
        /*0004*/ 	.word	0xffffffff
	.align		4
        /*0008*/ 	.word	0x00000000
	.align		4
        /*000c*/ 	.word	0xfffffffe
	.align		4
        /*0010*/ 	.word	0x00000000
	.align		4
        /*0014*/ 	.word	0xfffffffd
	.align		4
        /*0018*/ 	.word	0x00000000
	.align		4
        /*001c*/ 	.word	0xfffffffc


//--------------------- .text.triton_poi_fused_clone_7 --------------------------
	.section	.text.triton_poi_fused_clone_7,"ax",@progbits
	.sectionflags	@"SHF_BARRIERS=1"
	.align	128
        .global         triton_poi_fused_clone_7
        .type           triton_poi_fused_clone_7,@function
        .size           triton_poi_fused_clone_7,(.L_x_1 - triton_poi_fused_clone_7)
        .other          triton_poi_fused_clone_7,@"STO_CUDA_ENTRY STV_DEFAULT"
triton_poi_fused_clone_7:
.text.triton_poi_fused_clone_7:
[----:B------:R-:W0:Y:S01]  /*0000*/  LDC R1, c[0x0][0x28] ;  /* 0x00000a00ff017b82 */ /* 0x000e220000000800 */
[----:B------:R-:W1:Y:S07]  /*0010*/  S2R R5, SR_CTAID.X ;  /* 0x0000000000057919 */ /* 0x000e6e0000002500 */
[----:B------:R-:W2:Y:S01]  /*0020*/  LDC.64 R2, c[0x0][0x210] ;  /* 0x00008400ff027b82 */ /* 0x000ea20000000a00 */
[----:B------:R-:W-:Y:S02]  /*0030*/  CS2R R8, SRZ ;  /* 0x0000000000087805 */ /* 0x000fe4000001ff00 */
[----:B------:R-:W-:Y:S01]  /*0040*/  CS2R R10, SRZ ;  /* 0x00000000000a7805 */ /* 0x000fe2000001ff00 */
[----:B------:R-:W3:Y:S01]  /*0050*/  S2R R17, SR_TID.X ;  /* 0x0000000000117919 */ /* 0x000ee20000002100 */
[----:B------:R-:W-:Y:S01]  /*0060*/  ULDC.64 UR6, c[0x0][0x208] ;  /* 0x0000820000067ab9 */ /* 0x000fe20000000a00 */
[----:B------:R-:W4:Y:S01]  /*0070*/  S2R R19, SR_CTAID.Y ;  /* 0x0000000000137919 */ /* 0x000f220000002600 */
[----:B------:R-:W-:-:S02]  /*0080*/  CS2R R12, SRZ ;  /* 0x00000000000c7805 */ /* 0x000fc4000001ff00 */
[----:B------:R-:W-:Y:S01]  /*0090*/  CS2R R14, SRZ ;  /* 0x00000000000e7805 */ /* 0x000fe2000001ff00 */
[----:B------:R-:W5:Y:S01]  /*00a0*/  S2UR UR5, SR_CgaCtaId ;  /* 0x00000000000579c3 */ /* 0x000f620000008800 */
[----:B------:R-:W-:-:S07]  /*00b0*/  UMOV UR4, 0x400 ;  /* 0x0000040000047882 */ /* 0x000fce0000000000 */
[----:B------:R-:W5:Y:S01]  /*00c0*/  LDC.64 R28, c[0x0][0x218] ;  /* 0x00008600ff1c7b82 */ /* 0x000f620000000a00 */
[----:B-1----:R-:W-:Y:S02]  /*00d0*/  IMAD.SHL.U32 R5, R5, 0x20, RZ ;  /* 0x0000002005057824 */ /* 0x002fe400078e00ff */
[----:B---3--:R-:W-:Y:S01]  /*00e0*/  IMAD.SHL.U32 R16, R17, 0x4, RZ ;  /* 0x0000000411107824 */ /* 0x008fe200078e00ff */
[----:B------:R-:W-:Y:S01]  /*00f0*/  SHF.R.U32.HI R20, RZ, 0x3, R17 ;  /* 0x00000003ff147819 */ /* 0x000fe20000011611 */
[----:B----4-:R-:W-:-:S03]  /*0100*/  IMAD.SHL.U32 R19, R19, 0x20, RZ ;  /* 0x0000002013137824 */ /* 0x010fc600078e00ff */
[----:B------:R-:W-:Y:S02]  /*0110*/  LOP3.LUT R0, R5, 0x1c, R16, 0xf8, !PT ;  /* 0x0000001c05007812 */ /* 0x000fe400078ef810 */
[----:B------:R-:W-:Y:S02]  /*0120*/  SGXT.U32 R20, R20, 0x4 ;  /* 0x000000041414781a */ /* 0x000fe40000000000 */
[----:B------:R-:W-:Y:S02]  /*0130*/  ISETP.GE.AND P0, PT, R0, 0x40, PT ;  /* 0x000000400000780c */ /* 0x000fe40003f06270 */
[----:B------:R-:W-:Y:S02]  /*0140*/  LOP3.LUT R22, R19, R20, RZ, 0xfc, !PT ;  /* 0x0000001413167212 */ /* 0x000fe400078efcff */
[----:B------:R-:W-:Y:S02]  /*0150*/  LOP3.LUT R21, R19, 0x10, R20, 0xfe, !PT ;  /* 0x0000001013157812 */ /* 0x000fe400078efe14 */
[C---:B------:R-:W-:Y:S01]  /*0160*/  ISETP.LT.AND P1, PT, R22.reuse, 0x80, !P0 ;  /* 0x000000801600780c */ /* 0x040fe20004721270 */
[--C-:B------:R-:W-:Y:S01]  /*0170*/  IMAD R22, R22, 0x40, R0.reuse ;  /* 0x0000004016167824 */ /* 0x100fe200078e0200 */
[C---:B------:R-:W-:Y:S01]  /*0180*/  ISETP.LT.AND P0, PT, R21.reuse, 0x80, !P0 ;  /* 0x000000801500780c */ /* 0x040fe20004701270 */
[----:B------:R-:W-:-:S02]  /*0190*/  IMAD R21, R21, 0x40, R0 ;  /* 0x0000004015157824 */ /* 0x000fc400078e0200 */
[----:B--2---:R-:W-:-:S04]  /*01a0*/  IMAD.WIDE R6, R22, 0x4, R2 ;  /* 0x0000000416067825 */ /* 0x004fc800078e0202 */
[----:B------:R-:W-:-:S04]  /*01b0*/  IMAD.WIDE R2, R21, 0x4, R2 ;  /* 0x0000000415027825 */ /* 0x000fc800078e0202 */
[----:B------:R-:W2:Y:S04]  /*01c0*/  @P1 LDG.E.EL.128 R8, desc[UR6][R6.64] ;  /* 0x0000000606081981 */ /* 0x000ea8000c2e1d00 */
[----:B------:R1:W3:Y:S01]  /*01d0*/  @P0 LDG.E.EL.128 R12, desc[UR6][R2.64] ;  /* 0x00000006020c0981 */ /* 0x0002e2000c2e1d00 */
[----:B------:R-:W-:Y:S01]  /*01e0*/  LOP3.LUT R19, R19, 0x1c, R16, 0xf8, !PT ;  /* 0x0000001c13137812 */ /* 0x000fe200078ef810 */
[----:B-----5:R-:W-:Y:S01]  /*01f0*/  UPRMT UR4, UR5, 0x654, UR4 ;  /* 0x0000065405047896 */ /* 0x020fe20008000004 */
[----:B------:R-:W-:Y:S02]  /*0200*/  LOP3.LUT R24, R5, R20, RZ, 0xfc, !PT ;  /* 0x0000001405187212 */ /* 0x000fe400078efcff */
[----:B------:R-:W-:Y:S02]  /*0210*/  SHF.R.S32.HI R0, RZ, 0x1f, R19 ;  /* 0x0000001fff007819 */ /* 0x000fe40000011413 */
[----:B------:R-:W-:-:S02]  /*0220*/  ISETP.GE.AND P4, PT, R19, 0x80, PT ;  /* 0x000000801300780c */ /* 0x000fc40003f86270 */
[----:B------:R-:W-:Y:S02]  /*0230*/  LEA.HI R0, R0, R19, RZ, 0x5 ;  /* 0x0000001300007211 */ /* 0x000fe400078f28ff */
[----:B------:R-:W-:Y:S02]  /*0240*/  LOP3.LUT R5, R5, 0x10, R20, 0xfe, !PT ;  /* 0x0000001005057812 */ /* 0x000fe400078efe14 */
[C---:B------:R-:W-:Y:S01]  /*0250*/  LOP3.LUT R26, R0.reuse, 0xffffffe0, RZ, 0xc0, !PT ;  /* 0xffffffe0001a7812 */ /* 0x040fe200078ec0ff */
[----:B------:R-:W-:Y:S01]  /*0260*/  IMAD.SHL.U32 R0, R0, 0x40, RZ ;  /* 0x0000004000007824 */ /* 0x000fe200078e00ff */
[----:B------:R-:W-:Y:S02]  /*0270*/  ISETP.LT.AND P2, PT, R24, 0x40, !P4 ;  /* 0x000000401800780c */ /* 0x000fe40006741270 */
[----:B------:R-:W-:Y:S01]  /*0280*/  ISETP.LT.AND P3, PT, R5, 0x40, !P4 ;  /* 0x000000400500780c */ /* 0x000fe20006761270 */
[----:B------:R-:W-:Y:S01]  /*0290*/  IMAD.IADD R26, R19, 0x1, -R26 ;  /* 0x00000001131a7824 */ /* 0x000fe200078e0a1a */
[----:B-1----:R-:W-:Y:S01]  /*02a0*/  LOP3.LUT R3, R0, 0xfffff800, RZ, 0xc0, !PT ;  /* 0xfffff80000037812 */ /* 0x002fe200078ec0ff */
[----:B------:R-:W-:-:S03]  /*02b0*/  IMAD.SHL.U32 R0, R17, 0x80, RZ ;  /* 0x0000008011007824 */ /* 0x000fc600078e00ff */
[----:B------:R-:W-:Y:S02]  /*02c0*/  IADD3 R23, R26, R3, RZ ;  /* 0x000000031a177210 */ /* 0x000fe40007ffe0ff */
[----:B------:R-:W-:-:S03]  /*02d0*/  LOP3.LUT R3, R0, 0x380, RZ, 0xc0, !PT ;  /* 0x0000038000037812 */ /* 0x000fc600078ec0ff */
[--C-:B------:R-:W-:Y:S01]  /*02e0*/  IMAD R24, R24, 0x20, R23.reuse ;  /* 0x0000002018187824 */ /* 0x100fe200078e0217 */
[----:B------:R-:W-:Y:S01]  /*02f0*/  LOP3.LUT R2, R3, 0x20, RZ, 0xfc, !PT ;  /* 0x0000002003027812 */ /* 0x000fe200078efcff */
[----:B------:R-:W-:Y:S01]  /*0300*/  IMAD R23, R5, 0x20, R23 ;  /* 0x0000002005177824 */ /* 0x000fe200078e0217 */
[C---:B------:R-:W-:Y:S01]  /*0310*/  LOP3.LUT R0, R3.reuse, 0x40, RZ, 0xfc, !PT ;  /* 0x0000004003007812 */ /* 0x040fe200078efcff */
[--C-:B0-----:R-:W-:Y:S01]  /*0320*/  IMAD.WIDE R30, R24, 0x4, R28.reuse ;  /* 0x00000004181e7825 */ /* 0x101fe200078e021c */
[C---:B------:R-:W-:Y:S02]  /*0330*/  LOP3.LUT R4, R3.reuse, 0x60, RZ, 0xfc, !PT ;  /* 0x0000006003047812 */ /* 0x040fe400078efcff */
[----:B------:R-:W-:Y:S01]  /*0340*/  LOP3.LUT R20, R3, R20, RZ, 0xfc, !PT ;  /* 0x0000001403147212 */ /* 0x000fe200078efcff */
[----:B------:R-:W-:Y:S01]  /*0350*/  IMAD.WIDE R28, R23, 0x4, R28 ;  /* 0x00000004171c7825 */ /* 0x000fe200078e021c */
[----:B------:R-:W-:Y:S02]  /*0360*/  LEA.HI R25, R3, UR4, RZ, 0x1f ;  /* 0x0000000403197c11 */ /* 0x000fe4000f8ff8ff */
[----:B------:R-:W-:-:S02]  /*0370*/  SHF.R.U32.HI R2, RZ, 0x5, R2 ;  /* 0x00000005ff027819 */ /* 0x000fc40000011602 */
[----:B------:R-:W-:Y:S01]  /*0380*/  SHF.R.U32.HI R3, RZ, 0x5, R0 ;  /* 0x00000005ff037819 */ /* 0x000fe20000011600 */
[----:B------:R-:W-:Y:S01]  /*0390*/  IMAD R25, R20, 0x4, R25 ;  /* 0x0000000414197824 */ /* 0x000fe200078e0219 */
[----:B------:R-:W-:Y:S02]  /*03a0*/  SHF.R.U32.HI R0, RZ, 0x5, R4 ;  /* 0x00000005ff007819 */ /* 0x000fe40000011604 */
[----:B------:R-:W-:Y:S02]  /*03b0*/  LEA R5, R2, UR4, 0x4 ;  /* 0x0000000402057c11 */ /* 0x000fe4000f8e20ff */
[----:B------:R-:W-:Y:S02]  /*03c0*/  LEA R7, R3, UR4, 0x4 ;  /* 0x0000000403077c11 */ /* 0x000fe4000f8e20ff */
[----:B------:R-:W-:Y:S01]  /*03d0*/  LEA R19, R0, UR4, 0x4 ;  /* 0x0000000400137c11 */ /* 0x000fe2000f8e20ff */
[C---:B------:R-:W-:Y:S01]  /*03e0*/  IMAD R32, R20.reuse, 0x4, R5 ;  /* 0x0000000414207824 */ /* 0x040fe200078e0205 */
[----:B------:R-:W-:Y:S01]  /*03f0*/  CS2R R4, SRZ ;  /* 0x0000000000047805 */ /* 0x000fe2000001ff00 */
[C---:B------:R-:W-:Y:S01]  /*0400*/  IMAD R27, R20.reuse, 0x4, R7 ;  /* 0x00000004141b7824 */ /* 0x040fe200078e0207 */
[----:B------:R-:W-:-:S02]  /*0410*/  LEA R34, R20, R19, 0x2 ;  /* 0x0000001314227211 */ /* 0x000fc400078e10ff */
[----:B------:R-:W-:Y:S01]  /*0420*/  CS2R R6, SRZ ;  /* 0x0000000000067805 */ /* 0x000fe2000001ff00 */
[----:B------:R-:W0:Y:S02]  /*0430*/  LDC.64 R18, c[0x0][0x220] ;  /* 0x00008800ff127b82 */ /* 0x000e240000000a00 */
[----:B0-----:R-:W-:Y:S01]  /*0440*/  IMAD.WIDE R18, R26, 0x4, R18 ;  /* 0x000000041a127825 */ /* 0x001fe200078e0212 */
[----:B--2---:R-:W-:Y:S04]  /*0450*/  STS [R25], R8 ;  /* 0x0000000819007388 */ /* 0x004fe80000000800 */
[----:B------:R0:W-:Y:S04]  /*0460*/  STS [R32+0x80], R9 ;  /* 0x0000800920007388 */ /* 0x0001e80000000800 */
[----:B------:R-:W-:Y:S04]  /*0470*/  STS [R27+0x100], R10 ;  /* 0x0001000a1b007388 */ /* 0x000fe80000000800 */
[----:B------:R1:W-:Y:S01]  /*0480*/  STS [R34+0x180], R11 ;  /* 0x0001800b22007388 */ /* 0x0003e20000000800 */
[----:B0-----:R-:W-:-:S03]  /*0490*/  CS2R R8, SRZ ;  /* 0x0000000000087805 */ /* 0x001fc6000001ff00 */
[----:B---3--:R-:W-:Y:S04]  /*04a0*/  STS [R25+0x40], R12 ;  /* 0x0000400c19007388 */ /* 0x008fe80000000800 */
[----:B------:R0:W-:Y:S01]  /*04b0*/  STS [R32+0xc0], R13 ;  /* 0x0000c00d20007388 */ /* 0x0001e20000000800 */
[----:B-1----:R-:W-:-:S03]  /*04c0*/  CS2R R10, SRZ ;  /* 0x00000000000a7805 */ /* 0x002fc6000001ff00 */
[----:B------:R-:W-:Y:S04]  /*04d0*/  STS [R27+0x140], R14 ;  /* 0x0001400e1b007388 */ /* 0x000fe80000000800 */
[----:B------:R1:W-:Y:S01]  /*04e0*/  STS [R34+0x1c0], R15 ;  /* 0x0001c00f22007388 */ /* 0x0003e20000000800 */
[----:B------:R-:W-:Y:S01]  /*04f0*/  BAR.SYNC.DEFER_BLOCKING 0x0 ;  /* 0x0000000000007b1d */ /* 0x000fe20000010000 */
[----:B0-----:R-:W-:Y:S02]  /*0500*/  CS2R R12, SRZ ;  /* 0x00000000000c7805 */ /* 0x001fe4000001ff00 */
[----:B-1----:R-:W-:-:S03]  /*0510*/  CS2R R14, SRZ ;  /* 0x00000000000e7805 */ /* 0x002fc6000001ff00 */
[----:B------:R-:W2:Y:S04]  /*0520*/  @P2 LDG.E.EL.128 R4, desc[UR6][R30.64] ;  /* 0x000000061e042981 */ /* 0x000ea8000c2e1d00 */
[----:B------:R-:W2:Y:S04]  /*0530*/  @!P4 LDG.E.EL.128 R12, desc[UR6][R18.64] ;  /* 0x00000006120cc981 */ /* 0x000ea8000c2e1d00 */
[----:B------:R0:W3:Y:S01]  /*0540*/  @P3 LDG.E.EL.128 R8, desc[UR6][R28.64] ;  /* 0x000000061c083981 */ /* 0x0000e2000c2e1d00 */
[----:B------:R-:W-:Y:S02]  /*0550*/  SHF.R.U32.HI R25, RZ, 0x5, R16 ;  /* 0x00000005ff197819 */ /* 0x000fe40000011610 */
[----:B------:R-:W-:-:S02]  /*0560*/  LOP3.LUT R32, R17, 0x7f, RZ, 0xc0, !PT ;  /* 0x0000007f11207812 */ /* 0x000fc400078ec0ff */
[----:B------:R-:W-:-:S05]  /*0570*/  SGXT.U32 R25, R25, 0x4 ;  /* 0x000000041919781a */ /* 0x000fca0000000000 */
[----:B------:R-:W-:-:S05]  /*0580*/  IMAD.IADD R32, R25, 0x1, R32 ;  /* 0x0000000119207824 */ /* 0x000fca00078e0220 */
[----:B------:R-:W-:Y:S01]  /*0590*/  LEA R17, R32, UR4, 0x4 ;  /* 0x0000000420117c11 */ /* 0x000fe2000f8e20ff */
[----:B--2---:R-:W-:Y:S01]  /*05a0*/  FADD R27, R12, R4 ;  /* 0x000000040c1b7221 */ /* 0x004fe20000000000 */
[----:B------:R-:W-:Y:S01]  /*05b0*/  LOP3.LUT R4, R16, 0x1fc, RZ, 0xc0, !PT ;  /* 0x000001fc10047812 */ /* 0x000fe200078ec0ff */
[----:B0-----:R-:W-:-:S03]  /*05c0*/  FADD R28, R13, R5 ;  /* 0x000000050d1c7221 */ /* 0x001fc60000000000 */
[----:B------:R-:W0:Y:S01]  /*05d0*/  LDS.128 R16, [R17] ;  /* 0x0000000011107984 */ /* 0x000e220000000c00 */
[----:B------:R-:W-:-:S04]  /*05e0*/  LOP3.LUT R5, R4, 0x200, RZ, 0xfc, !PT ;  /* 0x0000020004057812 */ /* 0x000fc800078efcff */
[----:B------:R-:W-:-:S04]  /*05f0*/  SHF.R.U32.HI R5, RZ, 0x5, R5 ;  /* 0x00000005ff057819 */ /* 0x000fc80000011605 */
[----:B------:R-:W-:Y:S01]  /*0600*/  LEA R5, R5, UR4, 0x4 ;  /* 0x0000000405057c11 */ /* 0x000fe2000f8e20ff */
[----:B---3--:R-:W-:Y:S01]  /*0610*/  FADD R29, R12, R8 ;  /* 0x000000080c1d7221 */ /* 0x008fe20000000000 */
[----:B------:R-:W-:-:S03]  /*0620*/  FADD R8, R13, R9 ;  /* 0x000000090d087221 */ /* 0x000fc60000000000 */
[----:B------:R-:W-:Y:S02]  /*0630*/  IMAD R5, R4, 0x4, R5 ;  /* 0x0000000404057824 */ /* 0x000fe400078e0205 */
[C---:B------:R-:W-:Y:S01]  /*0640*/  FADD R9, R14.reuse, R10 ;  /* 0x0000000a0e097221 */ /* 0x040fe20000000000 */
[----:B------:R-:W-:Y:S01]  /*0650*/  FADD R13, R14, R6 ;  /* 0x000000060e0d7221 */ /* 0x000fe20000000000 */
[C---:B------:R-:W-:Y:S02]  /*0660*/  FADD R10, R15.reuse, R7 ;  /* 0x000000070f0a7221 */ /* 0x040fe40000000000 */
[----:B------:R-:W1:Y:S01]  /*0670*/  LDS.128 R4, [R5+0x800] ;  /* 0x0008000005047984 */ /* 0x000e620000000c00 */
[----:B------:R-:W-:Y:S02]  /*0680*/  FADD R12, R15, R11 ;  /* 0x0000000b0f0c7221 */ /* 0x000fe40000000000 */
[----:B------:R-:W2:Y:S01]  /*0690*/  LDC.64 R14, c[0x0][0x228] ;  /* 0x00008a00ff0e7b82 */ /* 0x000ea20000000a00 */
[----:B0-----:R-:W-:Y:S01]  /*06a0*/  FADD R16, R16, R27 ;  /* 0x0000001b10107221 */ /* 0x001fe20000000000 */
[----:B-1----:R-:W-:Y:S01]  /*06b0*/  FADD R29, R4, R29 ;  /* 0x0000001d041d7221 */ /* 0x002fe20000000000 */
[----:B------:R-:W-:-:S05]  /*06c0*/  FADD R27, R5, R8 ;  /* 0x00000008051b7221 */ /* 0x000fca0000000000 */
[----:B------:R-:W0:Y:S01]  /*06d0*/  LDC.64 R4, c[0x0][0x230] ;  /* 0x00008c00ff047b82 */ /* 0x000e220000000a00 */
[----:B------:R-:W-:Y:S01]  /*06e0*/  FADD R17, R17, R28 ;  /* 0x0000001c11117221 */ /* 0x000fe20000000000 */
[----:B--2---:R-:W-:-:S04]  /*06f0*/  IMAD.WIDE R32, R23, 0x4, R14 ;  /* 0x0000000417207825 */ /* 0x004fc800078e020e */
[----:B------:R-:W-:Y:S01]  /*0700*/  FADD R18, R18, R13 ;  /* 0x0000000d12127221 */ /* 0x000fe20000000000 */
[----:B------:R-:W-:Y:S01]  /*0710*/  FADD R19, R19, R10 ;  /* 0x0000000a13137221 */ /* 0x000fe20000000000 */
[----:B------:R-:W-:Y:S01]  /*0720*/  FADD R28, R6, R9 ;  /* 0x00000009061c7221 */ /* 0x000fe20000000000 */
[----:B------:R-:W-:Y:S01]  /*0730*/  FADD R23, R7, R12 ;  /* 0x0000000c07177221 */ /* 0x000fe20000000000 */
[----:B------:R-:W-:Y:S01]  /*0740*/  IMAD.WIDE R30, R24, 0x4, R14 ;  /* 0x00000004181e7825 */ /* 0x000fe200078e020e */
[----:B------:R-:W-:Y:S02]  /*0750*/  CS2R R8, SRZ ;  /* 0x0000000000087805 */ /* 0x000fe4000001ff00 */
[----:B------:R-:W-:Y:S02]  /*0760*/  CS2R R10, SRZ ;  /* 0x00000000000a7805 */ /* 0x000fe4000001ff00 */
[----:B------:R-:W-:Y:S02]  /*0770*/  CS2R R6, SRZ ;  /* 0x0000000000067805 */ /* 0x000fe4000001ff00 */
[----:B------:R-:W-:-:S02]  /*0780*/  CS2R R12, SRZ ;  /* 0x00000000000c7805 */ /* 0x000fc4000001ff00 */
[----:B------:R-:W-:Y:S01]  /*0790*/  CS2R R14, SRZ ;  /* 0x00000000000e7805 */ /* 0x000fe2000001ff00 */
[----:B------:R-:W2:Y:S05]  /*07a0*/  @P3 LDG.E.EL.128 R8, desc[UR6][R32.64] ;  /* 0x0000000620083981 */ /* 0x000eaa000c2e1d00 */
[----:B------:R-:W3:Y:S01]  /*07b0*/  @P2 LDG.E.EL.128 R12, desc[UR6][R30.64] ;  /* 0x000000061e0c2981 */ /* 0x000ee2000c2e1d00 */
[----:B0-----:R-:W-:Y:S01]  /*07c0*/  IMAD.WIDE R34, R26, 0x4, R4 ;  /* 0x000000041a227825 */ /* 0x001fe200078e0204 */
[----:B------:R-:W-:-:S06]  /*07d0*/  CS2R R4, SRZ ;  /* 0x0000000000047805 */ /* 0x000fcc000001ff00 */
[----:B------:R0:W3:Y:S01]  /*07e0*/  @!P4 LDG.E.EL.128 R4, desc[UR6][R34.64] ;  /* 0x000000062204c981 */ /* 0x0000e2000c2e1d00 */
[----:B------:R-:W-:Y:S02]  /*07f0*/  LEA R3, R3, UR4, 0x2 ;  /* 0x0000000403037c11 */ /* 0x000fe4000f8e10ff */
[----:B0-----:R-:W-:Y:S02]  /*0800*/  LEA R35, R2, UR4, 0x2 ;  /* 0x0000000402237c11 */ /* 0x001fe4000f8e10ff */
[----:B------:R-:W-:Y:S02]  /*0810*/  LEA R2, R20, R3, 0x2 ;  /* 0x0000000314027211 */ /* 0x000fe400078e10ff */
[----:B------:R-:W-:Y:S01]  /*0820*/  LEA R31, R0, UR4, 0x2 ;  /* 0x00000004001f7c11 */ /* 0x000fe2000f8e10ff */
[----:B------:R-:W-:Y:S01]  /*0830*/  IMAD R0, R20, 0x4, R35 ;  /* 0x0000000414007824 */ /* 0x000fe200078e0223 */
[----:B------:R-:W-:Y:S01]  /*0840*/  LEA R25, R25, UR4, 0x2 ;  /* 0x0000000419197c11 */ /* 0x000fe2000f8e10ff */
[----:B------:R-:W-:Y:S01]  /*0850*/  BAR.SYNC.DEFER_BLOCKING 0x0 ;  /* 0x0000000000007b1d */ /* 0x000fe20000010000 */
[C---:B---3--:R-:W-:Y:S01]  /*0860*/  FADD R33, R4.reuse, R12 ;  /* 0x0000000c04217221 */ /* 0x048fe20000000000 */
[----:B--2---:R-:W-:-:S04]  /*0870*/  FADD R8, R4, R8 ;  /* 0x0000000804087221 */ /* 0x004fc80000000000 */
[----:B------:R-:W0:Y:S01]  /*0880*/  S2R R4, SR_TID.X ;  /* 0x0000000000047919 */ /* 0x000e220000002100 */
[----:B------:R-:W-:Y:S01]  /*0890*/  FADD R29, R29, R8 ;  /* 0x000000081d1d7221 */ /* 0x000fe20000000000 */
[----:B------:R-:W-:-:S04]  /*08a0*/  FADD R8, R5, R9 ;  /* 0x0000000905087221 */ /* 0x000fc80000000000 */
[----:B------:R-:W-:Y:S01]  /*08b0*/  FADD R27, R27, R8 ;  /* 0x000000081b1b7221 */ /* 0x000fe20000000000 */
[----:B------:R-:W-:Y:S01]  /*08c0*/  FADD R3, R6, R10 ;  /* 0x0000000a06037221 */ /* 0x000fe20000000000 */
[----:B------:R-:W-:-:S04]  /*08d0*/  FADD R10, R7, R11 ;  /* 0x0000000b070a7221 */ /* 0x000fc80000000000 */
[----:B------:R-:W-:Y:S01]  /*08e0*/  FADD R23, R23, R10 ;  /* 0x0000000a17177221 */ /* 0x000fe20000000000 */
[----:B------:R-:W-:Y:S01]  /*08f0*/  FADD R10, R5, R13 ;  /* 0x0000000d050a7221 */ /* 0x000fe20000000000 */
[----:B------:R-:W-:Y:S01]  /*0900*/  FADD R5, R6, R14 ;  /* 0x0000000e06057221 */ /* 0x000fe20000000000 */
[----:B------:R-:W-:Y:S01]  /*0910*/  FADD R6, R7, R15 ;  /* 0x0000000f07067221 */ /* 0x000fe20000000000 */
[----:B------:R-:W-:Y:S01]  /*0920*/  FADD R33, R16, R33 ;  /* 0x0000002110217221 */ /* 0x000fe20000000000 */
[----:B0-----:R-:W-:-:S05]  /*0930*/  IMAD.SHL.U32 R8, R4, 0x80, RZ ;  /* 0x0000008004087824 */ /* 0x001fca00078e00ff */
[----:B------:R-:W-:-:S04]  /*0940*/  LOP3.LUT R8, R8, 0x380, RZ, 0xc0, !PT ;  /* 0x0000038008087812 */ /* 0x000fc800078ec0ff */
[----:B------:R-:W-:Y:S01]  /*0950*/  LEA.HI R9, R8, UR4, RZ, 0x1d ;  /* 0x0000000408097c11 */ /* 0x000fe2000f8fe8ff */
[----:B------:R-:W-:Y:S01]  /*0960*/  FADD R17, R17, R10 ;  /* 0x0000000a11117221 */ /* 0x000fe20000000000 */
[----:B------:R-:W-:Y:S01]  /*0970*/  FADD R7, R18, R5 ;  /* 0x0000000512077221 */ /* 0x000fe20000000000 */
[----:B------:R-:W-:Y:S01]  /*0980*/  FADD R19, R19, R6 ;  /* 0x0000000613137221 */ /* 0x000fe20000000000 */
[----:B------:R-:W-:Y:S01]  /*0990*/  FADD R3, R28, R3 ;  /* 0x000000031c037221 */ /* 0x000fe20000000000 */
[C---:B------:R-:W-:Y:S01]  /*09a0*/  IMAD R8, R20.reuse, 0x4, R9 ;  /* 0x0000000414087824 */ /* 0x040fe200078e0209 */
[----:B------:R-:W0:Y:S01]  /*09b0*/  LDC.64 R10, c[0x0][0x238] ;  /* 0x00008e00ff0a7b82 */ /* 0x000e220000000a00 */
[----:B------:R-:W-:-:S03]  /*09c0*/  IMAD R20, R20, 0x4, R31 ;  /* 0x0000000414147824 */ /* 0x000fc600078e021f */
[----:B------:R-:W-:Y:S04]  /*09d0*/  STS [R8], R33 ;  /* 0x0000002108007388 */ /* 0x000fe80000000800 */
[----:B------:R-:W-:Y:S04]  /*09e0*/  STS [R0+0x80], R17 ;  /* 0x0000801100007388 */ /* 0x000fe80000000800 */
[----:B------:R-:W-:Y:S04]  /*09f0*/  STS [R2+0x100], R7 ;  /* 0x0001000702007388 */ /* 0x000fe80000000800 */
[----:B------:R-:W-:Y:S04]  /*0a00*/  STS [R20+0x180], R19 ;  /* 0x0001801314007388 */ /* 0x000fe80000000800 */
[----:B------:R1:W-:Y:S04]  /*0a10*/  STS [R8+0x40], R29 ;  /* 0x0000401d08007388 */ /* 0x0003e80000000800 */
[----:B------:R-:W-:Y:S04]  /*0a20*/  STS [R0+0xc0], R27 ;  /* 0x0000c01b00007388 */ /* 0x000fe80000000800 */
[----:B------:R0:W-:Y:S04]  /*0a30*/  STS [R2+0x140], R3 ;  /* 0x0001400302007388 */ /* 0x0001e80000000800 */
[----:B------:R-:W-:Y:S01]  /*0a40*/  STS [R20+0x1c0], R23 ;  /* 0x0001c01714007388 */ /* 0x000fe20000000800 */
[----:B------:R-:W-:-:S05]  /*0a50*/  IMAD.SHL.U32 R4, R4, 0x4, RZ ;  /* 0x0000000404047824 */ /* 0x000fca00078e00ff */
[----:B------:R-:W-:-:S05]  /*0a60*/  LOP3.LUT R9, R4, 0x1fc, RZ, 0xc0, !PT ;  /* 0x000001fc04097812 */ /* 0x000fca00078ec0ff */
[C---:B------:R-:W-:Y:S01]  /*0a70*/  IMAD R25, R9.reuse, 0x4, R25 ;  /* 0x0000000409197824 */ /* 0x040fe200078e0219 */
[----:B------:R-:W-:Y:S06]  /*0a80*/  BAR.SYNC.DEFER_BLOCKING 0x0 ;  /* 0x0000000000007b1d */ /* 0x000fec0000010000 */
[----:B------:R-:W-:Y:S04]  /*0a90*/  LDS R4, [R25] ;  /* 0x0000000019047984 */ /* 0x000fe80000000800 */
[----:B------:R-:W-:Y:S04]  /*0aa0*/  LDS R5, [R25+0x4] ;  /* 0x0000040019057984 */ /* 0x000fe80000000800 */
[----:B------:R-:W-:Y:S04]  /*0ab0*/  LDS R6, [R25+0x8] ;  /* 0x0000080019067984 */ /* 0x000fe80000000800 */
[----:B------:R-:W2:Y:S01]  /*0ac0*/  LDS R7, [R25+0xc] ;  /* 0x00000c0019077984 */ /* 0x000ea20000000800 */
[----:B-1----:R-:W-:Y:S01]  /*0ad0*/  LOP3.LUT R8, R9, 0x200, RZ, 0xfc, !PT ;  /* 0x0000020009087812 */ /* 0x002fe200078efcff */
[----:B0-----:R-:W-:-:S03]  /*0ae0*/  IMAD.WIDE R2, R22, 0x4, R10 ;  /* 0x0000000416027825 */ /* 0x001fc600078e020a */
[----:B------:R-:W-:-:S04]  /*0af0*/  SHF.R.U32.HI R8, RZ, 0x5, R8 ;  /* 0x00000005ff087819 */ /* 0x000fc80000011608 */
[----:B------:R-:W-:-:S05]  /*0b00*/  LEA R0, R8, UR4, 0x2 ;  /* 0x0000000408007c11 */ /* 0x000fca000f8e10ff */
[----:B------:R-:W-:Y:S01]  /*0b10*/  IMAD R0, R9, 0x4, R0 ;  /* 0x0000000409007824 */ /* 0x000fe200078e0200 */
[----:B--2---:R0:W-:Y:S02]  /*0b20*/  @P1 STG.E.128 desc[UR6][R2.64], R4 ;  /* 0x0000000402001986 */ /* 0x0041e4000c101d06 */
[----:B0-----:R-:W-:Y:S05]  /*0b30*/  @!P0 EXIT ;  /* 0x000000000000894d */ /* 0x001fea0003800000 */
[----:B0-----:R-:W-:Y:S01]  /*0b40*/  LDS R4, [R0+0x800] ;  /* 0x0008000000047984 */ /* 0x001fe20000000800 */
[----:B------:R-:W-:-:S03]  /*0b50*/  IMAD.WIDE R2, R21, 0x4, R10 ;  /* 0x0000000415027825 */ /* 0x000fc600078e020a */
[----:B------:R-:W-:Y:S04]  /*0b60*/  LDS R5, [R0+0x804] ;  /* 0x0008040000057984 */ /* 0x000fe80000000800 */
[----:B------:R-:W-:Y:S04]  /*0b70*/  LDS R6, [R0+0x808] ;  /* 0x0008080000067984 */ /* 0x000fe80000000800 */
[----:B------:R-:W0:Y:S04]  /*0b80*/  LDS R7, [R0+0x80c] ;  /* 0x00080c0000077984 */ /* 0x000e280000000800 */
[----:B0-----:R-:W-:Y:S01]  /*0b90*/  STG.E.128 desc[UR6][R2.64], R4 ;  /* 0x0000000402007986 */ /* 0x001fe2000c101d06 */
[----:B------:R-:W-:Y:S05]  /*0ba0*/  EXIT ;  /* 0x000000000000794d */ /* 0x000fea0003800000 */
.L_x_0:
[----:B------:R-:W-:-:S00]  /*0bb0*/  BRA `(.L_x_0) ;  /* 0xfffffffc00fc7947 */ /* 0x000fc0000383ffff */
[----:B------:R-:W-:-:S00]  /*0bc0*/  NOP ;  /* 0x0000000000007918 */ /* 0x000fc00000000000 */
        /* <DEDUP_REMOVED lines=11> */
.L_x_1:


//--------------------- .nv.shared.triton_poi_fused_clone_7 --------------------------
	.section	.nv.shared.triton_poi_fused_clone_7,"aw",@nobits
	.sectionflags	@""
	.align	16
	.zero		1024


//--------------------- .nv.constant0.triton_poi_fused_clone_7 --------------------------
	.section	.nv.constant0.triton_poi_fused_clone_7,"a",@progbits
	.sectionflags	@""
	.align	4
.nv.constant0.triton_poi_fused_clone_7:
	.zero		584
